//
// Generated by NVIDIA NVVM Compiler
//
// Compiler Build ID: CL-36424714
// Cuda compilation tools, release 13.0, V13.0.88
// Based on NVVM 20.0.0
//

.version 9.0
.target sm_100
.address_size 64

	// .globl	_ZN5ryupy4cuda11zerosKernelEPfi

.visible .entry _ZN5ryupy4cuda11zerosKernelEPfi(
	.param .u64 .ptr .align 1 _ZN5ryupy4cuda11zerosKernelEPfi_param_0,
	.param .u32 _ZN5ryupy4cuda11zerosKernelEPfi_param_1
)
{
	.reg .pred 	%p<2>;
	.reg .b32 	%r<7>;
	.reg .b64 	%rd<5>;

	ld.param.u64 	%rd1, [_ZN5ryupy4cuda11zerosKernelEPfi_param_0];
	ld.param.u32 	%r2, [_ZN5ryupy4cuda11zerosKernelEPfi_param_1];
	mov.u32 	%r3, %tid.x;
	mov.u32 	%r4, %ctaid.x;
	mov.u32 	%r5, %ntid.x;
	mad.lo.s32 	%r1, %r4, %r5, %r3;
	setp.ge.s32 	%p1, %r1, %r2;
	@%p1 bra 	$L__BB0_2;
	cvta.to.global.u64 	%rd2, %rd1;
	mul.wide.s32 	%rd3, %r1, 4;
	add.s64 	%rd4, %rd2, %rd3;
	mov.b32 	%r6, 0;
	st.global.u32 	[%rd4], %r6;
$L__BB0_2:
	ret;

}
	// .globl	_ZN5ryupy4cuda10onesKernelEPfi
.visible .entry _ZN5ryupy4cuda10onesKernelEPfi(
	.param .u64 .ptr .align 1 _ZN5ryupy4cuda10onesKernelEPfi_param_0,
	.param .u32 _ZN5ryupy4cuda10onesKernelEPfi_param_1
)
{
	.reg .pred 	%p<2>;
	.reg .b32 	%r<7>;
	.reg .b64 	%rd<5>;

	ld.param.u64 	%rd1, [_ZN5ryupy4cuda10onesKernelEPfi_param_0];
	ld.param.u32 	%r2, [_ZN5ryupy4cuda10onesKernelEPfi_param_1];
	mov.u32 	%r3, %tid.x;
	mov.u32 	%r4, %ctaid.x;
	mov.u32 	%r5, %ntid.x;
	mad.lo.s32 	%r1, %r4, %r5, %r3;
	setp.ge.s32 	%p1, %r1, %r2;
	@%p1 bra 	$L__BB1_2;
	cvta.to.global.u64 	%rd2, %rd1;
	mul.wide.s32 	%rd3, %r1, 4;
	add.s64 	%rd4, %rd2, %rd3;
	mov.b32 	%r6, 1065353216;
	st.global.u32 	[%rd4], %r6;
$L__BB1_2:
	ret;

}
	// .globl	_ZN5ryupy4cuda10fillKernelEPffi
.visible .entry _ZN5ryupy4cuda10fillKernelEPffi(
	.param .u64 .ptr .align 1 _ZN5ryupy4cuda10fillKernelEPffi_param_0,
	.param .f32 _ZN5ryupy4cuda10fillKernelEPffi_param_1,
	.param .u32 _ZN5ryupy4cuda10fillKernelEPffi_param_2
)
{
	.reg .pred 	%p<2>;
	.reg .b32 	%r<6>;
	.reg .b32 	%f<2>;
	.reg .b64 	%rd<5>;

	ld.param.u64 	%rd1, [_ZN5ryupy4cuda10fillKernelEPffi_param_0];
	ld.param.f32 	%f1, [_ZN5ryupy4cuda10fillKernelEPffi_param_1];
	ld.param.u32 	%r2, [_ZN5ryupy4cuda10fillKernelEPffi_param_2];
	mov.u32 	%r3, %tid.x;
	mov.u32 	%r4, %ctaid.x;
	mov.u32 	%r5, %ntid.x;
	mad.lo.s32 	%r1, %r4, %r5, %r3;
	setp.ge.s32 	%p1, %r1, %r2;
	@%p1 bra 	$L__BB2_2;
	cvta.to.global.u64 	%rd2, %rd1;
	mul.wide.s32 	%rd3, %r1, 4;
	add.s64 	%rd4, %rd2, %rd3;
	st.global.f32 	[%rd4], %f1;
$L__BB2_2:
	ret;

}
	// .globl	_ZN5ryupy4cuda12arangeKernelEPfffi
.visible .entry _ZN5ryupy4cuda12arangeKernelEPfffi(
	.param .u64 .ptr .align 1 _ZN5ryupy4cuda12arangeKernelEPfffi_param_0,
	.param .f32 _ZN5ryupy4cuda12arangeKernelEPfffi_param_1,
	.param .f32 _ZN5ryupy4cuda12arangeKernelEPfffi_param_2,
	.param .u32 _ZN5ryupy4cuda12arangeKernelEPfffi_param_3
)
{
	.reg .pred 	%p<2>;
	.reg .b32 	%r<6>;
	.reg .b32 	%f<5>;
	.reg .b64 	%rd<5>;

	ld.param.u64 	%rd1, [_ZN5ryupy4cuda12arangeKernelEPfffi_param_0];
	ld.param.f32 	%f1, [_ZN5ryupy4cuda12arangeKernelEPfffi_param_1];
	ld.param.f32 	%f2, [_ZN5ryupy4cuda12arangeKernelEPfffi_param_2];
	ld.param.u32 	%r2, [_ZN5ryupy4cuda12arangeKernelEPfffi_param_3];
	mov.u32 	%r3, %ctaid.x;
	mov.u32 	%r4, %ntid.x;
	mov.u32 	%r5, %tid.x;
	mad.lo.s32 	%r1, %r3, %r4, %r5;
	setp.ge.s32 	%p1, %r1, %r2;
	@%p1 bra 	$L__BB3_2;
	cvta.to.global.u64 	%rd2, %rd1;
	cvt.rn.f32.s32 	%f3, %r1;
	fma.rn.f32 	%f4, %f2, %f3, %f1;
	mul.wide.s32 	%rd3, %r1, 4;
	add.s64 	%rd4, %rd2, %rd3;
	st.global.f32 	[%rd4], %f4;
$L__BB3_2:
	ret;

}
	// .globl	_ZN5ryupy4cuda14linspaceKernelEPfffi
.visible .entry _ZN5ryupy4cuda14linspaceKernelEPfffi(
	.param .u64 .ptr .align 1 _ZN5ryupy4cuda14linspaceKernelEPfffi_param_0,
	.param .f32 _ZN5ryupy4cuda14linspaceKernelEPfffi_param_1,
	.param .f32 _ZN5ryupy4cuda14linspaceKernelEPfffi_param_2,
	.param .u32 _ZN5ryupy4cuda14linspaceKernelEPfffi_param_3
)
{
	.reg .pred 	%p<2>;
	.reg .b32 	%r<6>;
	.reg .b32 	%f<5>;
	.reg .b64 	%rd<5>;

	ld.param.u64 	%rd1, [_ZN5ryupy4cuda14linspaceKernelEPfffi_param_0];
	ld.param.f32 	%f1, [_ZN5ryupy4cuda14linspaceKernelEPfffi_param_1];
	ld.param.f32 	%f2, [_ZN5ryupy4cuda14linspaceKernelEPfffi_param_2];
	ld.param.u32 	%r2, [_ZN5ryupy4cuda14linspaceKernelEPfffi_param_3];
	mov.u32 	%r3, %ctaid.x;
	mov.u32 	%r4, %ntid.x;
	mov.u32 	%r5, %tid.x;
	mad.lo.s32 	%r1, %r3, %r4, %r5;
	setp.ge.s32 	%p1, %r1, %r2;
	@%p1 bra 	$L__BB4_2;
	cvta.to.global.u64 	%rd2, %rd1;
	cvt.rn.f32.s32 	%f3, %r1;
	fma.rn.f32 	%f4, %f2, %f3, %f1;
	mul.wide.s32 	%rd3, %r1, 4;
	add.s64 	%rd4, %rd2, %rd3;
	st.global.f32 	[%rd4], %f4;
$L__BB4_2:
	ret;

}
	// .globl	_ZN5ryupy4cuda9eyeKernelEPfi
.visible .entry _ZN5ryupy4cuda9eyeKernelEPfi(
	.param .u64 .ptr .align 1 _ZN5ryupy4cuda9eyeKernelEPfi_param_0,
	.param .u32 _ZN5ryupy4cuda9eyeKernelEPfi_param_1
)
{
	.reg .pred 	%p<3>;
	.reg .b32 	%r<10>;
	.reg .b32 	%f<2>;
	.reg .b64 	%rd<5>;

	ld.param.u64 	%rd1, [_ZN5ryupy4cuda9eyeKernelEPfi_param_0];
	ld.param.u32 	%r2, [_ZN5ryupy4cuda9eyeKernelEPfi_param_1];
	mov.u32 	%r3, %ctaid.x;
	mov.u32 	%r4, %ntid.x;
	mov.u32 	%r5, %tid.x;
	mad.lo.s32 	%r1, %r3, %r4, %r5;
	mul.lo.s32 	%r6, %r2, %r2;
	setp.ge.s32 	%p1, %r1, %r6;
	@%p1 bra 	$L__BB5_2;
	cvta.to.global.u64 	%rd2, %rd1;
	div.s32 	%r7, %r1, %r2;
	mul.lo.s32 	%r8, %r7, %r2;
	sub.s32 	%r9, %r1, %r8;
	setp.eq.s32 	%p2, %r7, %r9;
	selp.f32 	%f1, 0f3F800000, 0f00000000, %p2;
	mul.wide.s32 	%rd3, %r1, 4;
	add.s64 	%rd4, %rd2, %rd3;
	st.global.f32 	[%rd4], %f1;
$L__BB5_2:
	ret;

}
	// .globl	_ZN5ryupy4cuda11scaleKernelEPfffi
.visible .entry _ZN5ryupy4cuda11scaleKernelEPfffi(
	.param .u64 .ptr .align 1 _ZN5ryupy4cuda11scaleKernelEPfffi_param_0,
	.param .f32 _ZN5ryupy4cuda11scaleKernelEPfffi_param_1,
	.param .f32 _ZN5ryupy4cuda11scaleKernelEPfffi_param_2,
	.param .u32 _ZN5ryupy4cuda11scaleKernelEPfffi_param_3
)
{
	.reg .pred 	%p<2>;
	.reg .b32 	%r<6>;
	.reg .b32 	%f<5>;
	.reg .b64 	%rd<5>;

	ld.param.u64 	%rd1, [_ZN5ryupy4cuda11scaleKernelEPfffi_param_0];
	ld.param.f32 	%f1, [_ZN5ryupy4cuda11scaleKernelEPfffi_param_1];
	ld.param.f32 	%f2, [_ZN5ryupy4cuda11scaleKernelEPfffi_param_2];
	ld.param.u32 	%r2, [_ZN5ryupy4cuda11scaleKernelEPfffi_param_3];
	mov.u32 	%r3, %ctaid.x;
	mov.u32 	%r4, %ntid.x;
	mov.u32 	%r5, %tid.x;
	mad.lo.s32 	%r1, %r3, %r4, %r5;
	setp.ge.s32 	%p1, %r1, %r2;
	@%p1 bra 	$L__BB6_2;
	cvta.to.global.u64 	%rd2, %rd1;
	mul.wide.s32 	%rd3, %r1, 4;
	add.s64 	%rd4, %rd2, %rd3;
	ld.global.f32 	%f3, [%rd4];
	fma.rn.f32 	%f4, %f2, %f3, %f1;
	st.global.f32 	[%rd4], %f4;
$L__BB6_2:
	ret;

}


// ===== COMPILED SASS (sm_100) =====

	.target	sm_100

	.elftype	@"ET_EXEC"


//--------------------- .note.nv.tkinfo           --------------------------
	.section	.note.nv.tkinfo,"",@"SHT_NOTE"
	.sectionflags	@"SHF_NOTE_NV_TKINFO"
	.tkinfo
        /*0018*/ 	.word	0x00000002
        /*0030*/ 	.string	""
        /*0030*/ 	.string	"ptxas"
        /*0030*/ 	.string	"Cuda compilation tools, release 13.0, V13.0.88"
        /*0030*/ 	.string	"Build cuda_13.0.r13.0/compiler.36424714_0"
        /*0030*/ 	.string	"-arch sm_100 -m 64 "



//--------------------- .note.nv.cuinfo           --------------------------
	.section	.note.nv.cuinfo,"",@"SHT_NOTE"
	.sectionflags	@"SHF_NOTE_NV_CUINFO"
        /*0018*/ 	.short	0x0002
        /*001a*/ 	.short	0x0064
        /*001c*/ 	.short	0x0082
	.zero		2


//--------------------- .nv.info                  --------------------------
	.section	.nv.info,"",@"SHT_CUDA_INFO"
	.align	4


	//----- nvinfo : EIATTR_REGCOUNT
	.align		4
        /*0000*/ 	.byte	0x04, 0x2f
        /*0002*/ 	.short	(.L_1 - .L_0)
	.align		4
.L_0:
        /*0004*/ 	.word	index@(_ZN5ryupy4cuda11zerosKernelEPfi)
        /*0008*/ 	.word	0x00000008


	//----- nvinfo : EIATTR_FRAME_SIZE
	.align		4
.L_1:
        /*000c*/ 	.byte	0x04, 0x11
        /*000e*/ 	.short	(.L_3 - .L_2)
	.align		4
.L_2:
        /*0010*/ 	.word	index@(_ZN5ryupy4cuda11zerosKernelEPfi)
        /*0014*/ 	.word	0x00000000


	//----- nvinfo : EIATTR_REGCOUNT
	.align		4
.L_3:
        /*0018*/ 	.byte	0x04, 0x2f
        /*001a*/ 	.short	(.L_5 - .L_4)
	.align		4
.L_4:
        /*001c*/ 	.word	index@(_ZN5ryupy4cuda10onesKernelEPfi)
        /*0020*/ 	.word	0x0000000a


	//----- nvinfo : EIATTR_FRAME_SIZE
	.align		4
.L_5:
        /*0024*/ 	.byte	0x04, 0x11
        /*0026*/ 	.short	(.L_7 - .L_6)
	.align		4
.L_6:
        /*0028*/ 	.word	index@(_ZN5ryupy4cuda10onesKernelEPfi)
        /*002c*/ 	.word	0x00000000


	//----- nvinfo : EIATTR_REGCOUNT
	.align		4
.L_7:
        /*0030*/ 	.byte	0x04, 0x2f
        /*0032*/ 	.short	(.L_9 - .L_8)
	.align		4
.L_8:
        /*0034*/ 	.word	index@(_ZN5ryupy4cuda10fillKernelEPffi)
        /*0038*/ 	.word	0x0000000a


	//----- nvinfo : EIATTR_FRAME_SIZE
	.align		4
.L_9:
        /*003c*/ 	.byte	0x04, 0x11
        /*003e*/ 	.short	(.L_11 - .L_10)
	.align		4
.L_10:
        /*0040*/ 	.word	index@(_ZN5ryupy4cuda10fillKernelEPffi)
        /*0044*/ 	.word	0x00000000


	//----- nvinfo : EIATTR_REGCOUNT
	.align		4
.L_11:
        /*0048*/ 	.byte	0x04, 0x2f
        /*004a*/ 	.short	(.L_13 - .L_12)
	.align		4
.L_12:
        /*004c*/ 	.word	index@(_ZN5ryupy4cuda12arangeKernelEPfffi)
        /*0050*/ 	.word	0x0000000c


	//----- nvinfo : EIATTR_FRAME_SIZE
	.align		4
.L_13:
        /*0054*/ 	.byte	0x04, 0x11
        /*0056*/ 	.short	(.L_15 - .L_14)
	.align		4
.L_14:
        /*0058*/ 	.word	index@(_ZN5ryupy4cuda12arangeKernelEPfffi)
        /*005c*/ 	.word	0x00000000


	//----- nvinfo : EIATTR_REGCOUNT
	.align		4
.L_15:
        /*0060*/ 	.byte	0x04, 0x2f
        /*0062*/ 	.short	(.L_17 - .L_16)
	.align		4
.L_16:
        /*0064*/ 	.word	index@(_ZN5ryupy4cuda14linspaceKernelEPfffi)
        /*0068*/ 	.word	0x0000000c


	//----- nvinfo : EIATTR_FRAME_SIZE
	.align		4
.L_17:
        /*006c*/ 	.byte	0x04, 0x11
        /*006e*/ 	.short	(.L_19 - .L_18)
	.align		4
.L_18:
        /*0070*/ 	.word	index@(_ZN5ryupy4cuda14linspaceKernelEPfffi)
        /*0074*/ 	.word	0x00000000


	//----- nvinfo : EIATTR_REGCOUNT
	.align		4
.L_19:
        /*0078*/ 	.byte	0x04, 0x2f
        /*007a*/ 	.short	(.L_21 - .L_20)
	.align		4
.L_20:
        /*007c*/ 	.word	index@(_ZN5ryupy4cuda9eyeKernelEPfi)
        /*0080*/ 	.word	0x0000000c


	//----- nvinfo : EIATTR_FRAME_SIZE
	.align		4
.L_21:
        /*0084*/ 	.byte	0x04, 0x11
        /*0086*/ 	.short	(.L_23 - .L_22)
	.align		4
.L_22:
        /*0088*/ 	.word	index@(_ZN5ryupy4cuda9eyeKernelEPfi)
        /*008c*/ 	.word	0x00000000


	//----- nvinfo : EIATTR_REGCOUNT
	.align		4
.L_23:
        /*0090*/ 	.byte	0x04, 0x2f
        /*0092*/ 	.short	(.L_25 - .L_24)
	.align		4
.L_24:
        /*0094*/ 	.word	index@(_ZN5ryupy4cuda11scaleKernelEPfffi)
        /*0098*/ 	.word	0x0000000a


	//----- nvinfo : EIATTR_FRAME_SIZE
	.align		4
.L_25:
        /*009c*/ 	.byte	0x04, 0x11
        /*009e*/ 	.short	(.L_27 - .L_26)
	.align		4
.L_26:
        /*00a0*/ 	.word	index@(_ZN5ryupy4cuda11scaleKernelEPfffi)
        /*00a4*/ 	.word	0x00000000


	//----- nvinfo : EIATTR_MIN_STACK_SIZE
	.align		4
.L_27:
        /*00a8*/ 	.byte	0x04, 0x12
        /*00aa*/ 	.short	(.L_29 - .L_28)
	.align		4
.L_28:
        /*00ac*/ 	.word	index@(_ZN5ryupy4cuda11scaleKernelEPfffi)
        /*00b0*/ 	.word	0x00000000


	//----- nvinfo : EIATTR_MIN_STACK_SIZE
	.align		4
.L_29:
        /*00b4*/ 	.byte	0x04, 0x12
        /*00b6*/ 	.short	(.L_31 - .L_30)
	.align		4
.L_30:
        /*00b8*/ 	.word	index@(_ZN5ryupy4cuda9eyeKernelEPfi)
        /*00bc*/ 	.word	0x00000000


	//----- nvinfo : EIATTR_MIN_STACK_SIZE
	.align		4
.L_31:
        /*00c0*/ 	.byte	0x04, 0x12
        /*00c2*/ 	.short	(.L_33 - .L_32)
	.align		4
.L_32:
        /*00c4*/ 	.word	index@(_ZN5ryupy4cuda14linspaceKernelEPfffi)
        /*00c8*/ 	.word	0x00000000


	//----- nvinfo : EIATTR_MIN_STACK_SIZE
	.align		4
.L_33:
        /*00cc*/ 	.byte	0x04, 0x12
        /*00ce*/ 	.short	(.L_35 - .L_34)
	.align		4
.L_34:
        /*00d0*/ 	.word	index@(_ZN5ryupy4cuda12arangeKernelEPfffi)
        /*00d4*/ 	.word	0x00000000


	//----- nvinfo : EIATTR_MIN_STACK_SIZE
	.align		4
.L_35:
        /*00d8*/ 	.byte	0x04, 0x12
        /*00da*/ 	.short	(.L_37 - .L_36)
	.align		4
.L_36:
        /*00dc*/ 	.word	index@(_ZN5ryupy4cuda10fillKernelEPffi)
        /*00e0*/ 	.word	0x00000000


	//----- nvinfo : EIATTR_MIN_STACK_SIZE
	.align		4
.L_37:
        /*00e4*/ 	.byte	0x04, 0x12
        /*00e6*/ 	.short	(.L_39 - .L_38)
	.align		4
.L_38:
        /*00e8*/ 	.word	index@(_ZN5ryupy4cuda10onesKernelEPfi)
        /*00ec*/ 	.word	0x00000000


	//----- nvinfo : EIATTR_MIN_STACK_SIZE
	.align		4
.L_39:
        /*00f0*/ 	.byte	0x04, 0x12
        /*00f2*/ 	.short	(.L_41 - .L_40)
	.align		4
.L_40:
        /*00f4*/ 	.word	index@(_ZN5ryupy4cuda11zerosKernelEPfi)
        /*00f8*/ 	.word	0x00000000
.L_41:


//--------------------- .nv.compat                --------------------------
	.section	.nv.compat,"",@"SHT_CUDA_COMPAT_INFO"
	.align	4
        /*0000*/ 	.byte	0x02, 0x09, 0x00, 0x00, 0x02, 0x02, 0x01, 0x00, 0x02, 0x05, 0x05, 0x00, 0x03, 0x07, 0x01, 0x01
        /*0010*/ 	.byte	0x02, 0x03, 0x00, 0x00, 0x02, 0x06, 0x01, 0x00, 0x04, 0x0b, 0x08, 0x00, 0x09, 0x00, 0x00, 0x00
        /*0020*/ 	.byte	0x00, 0x00, 0x00, 0x00


//--------------------- .nv.info._ZN5ryupy4cuda11scaleKernelEPfffi --------------------------
	.section	.nv.info._ZN5ryupy4cuda11scaleKernelEPfffi,"",@"SHT_CUDA_INFO"
	.sectionflags	@""
	.align	4


	//----- nvinfo : EIATTR_CUDA_API_VERSION
	.align		4
        /*0000*/ 	.byte	0x04, 0x37
        /*0002*/ 	.short	(.L_43 - .L_42)
.L_42:
        /*0004*/ 	.word	0x00000082


	//----- nvinfo : EIATTR_KPARAM_INFO
	.align		4
.L_43:
        /*0008*/ 	.byte	0x04, 0x17
        /*000a*/ 	.short	(.L_45 - .L_44)
.L_44:
        /*000c*/ 	.word	0x00000000
        /*0010*/ 	.short	0x0003
        /*0012*/ 	.short	0x0010
        /*0014*/ 	.byte	0x00, 0xf0, 0x11, 0x00


	//----- nvinfo : EIATTR_KPARAM_INFO
	.align		4
.L_45:
        /*0018*/ 	.byte	0x04, 0x17
        /*001a*/ 	.short	(.L_47 - .L_46)
.L_46:
        /*001c*/ 	.word	0x00000000
        /*0020*/ 	.short	0x0002
        /*0022*/ 	.short	0x000c
        /*0024*/ 	.byte	0x00, 0xf0, 0x11, 0x00


	//----- nvinfo : EIATTR_KPARAM_INFO
	.align		4
.L_47:
        /*0028*/ 	.byte	0x04, 0x17
        /*002a*/ 	.short	(.L_49 - .L_48)
.L_48:
        /*002c*/ 	.word	0x00000000
        /*0030*/ 	.short	0x0001
        /*0032*/ 	.short	0x0008
        /*0034*/ 	.byte	0x00, 0xf0, 0x11, 0x00


	//----- nvinfo : EIATTR_KPARAM_INFO
	.align		4
.L_49:
        /*0038*/ 	.byte	0x04, 0x17
        /*003a*/ 	.short	(.L_51 - .L_50)
.L_50:
        /*003c*/ 	.word	0x00000000
        /*0040*/ 	.short	0x0000
        /*0042*/ 	.short	0x0000
        /*0044*/ 	.byte	0x00, 0xf5, 0x21, 0x00


	//----- nvinfo : EIATTR_SPARSE_MMA_MASK
	.align		4
.L_51:
        /*0048*/ 	.byte	0x03, 0x50
        /*004a*/ 	.short	0x0000


	//----- nvinfo : EIATTR_MAXREG_COUNT
	.align		4
        /*004c*/ 	.byte	0x03, 0x1b
        /*004e*/ 	.short	0x00ff


	//----- nvinfo : EIATTR_MERCURY_ISA_VERSION
	.align		4
        /*0050*/ 	.byte	0x03, 0x5f
        /*0052*/ 	.short	0x0101


	//----- nvinfo : EIATTR_VRC_CTA_INIT_COUNT
	.align		4
        /*0054*/ 	.byte	0x02, 0x4a
	.zero		1
	.zero		1


	//----- nvinfo : EIATTR_EXIT_INSTR_OFFSETS
	.align		4
        /*0058*/ 	.byte	0x04, 0x1c
        /*005a*/ 	.short	(.L_53 - .L_52)


	//   ....[0]....
.L_52:
        /*005c*/ 	.word	0x00000070


	//   ....[1]....
        /*0060*/ 	.word	0x000000f0


	//----- nvinfo : EIATTR_CBANK_PARAM_SIZE
	.align		4
.L_53:
        /*0064*/ 	.byte	0x03, 0x19
        /*0066*/ 	.short	0x0014


	//----- nvinfo : EIATTR_PARAM_CBANK
	.align		4
        /*0068*/ 	.byte	0x04, 0x0a
        /*006a*/ 	.short	(.L_55 - .L_54)
	.align		4
.L_54:
        /*006c*/ 	.word	index@(.nv.constant0._ZN5ryupy4cuda11scaleKernelEPfffi)
        /*0070*/ 	.short	0x0380
        /*0072*/ 	.short	0x0014


	//----- nvinfo : EIATTR_SW_WAR
	.align		4
.L_55:
        /*0074*/ 	.byte	0x04, 0x36
        /*0076*/ 	.short	(.L_57 - .L_56)
.L_56:
        /*0078*/ 	.word	0x00000008
.L_57:


//--------------------- .nv.info._ZN5ryupy4cuda9eyeKernelEPfi --------------------------
	.section	.nv.info._ZN5ryupy4cuda9eyeKernelEPfi,"",@"SHT_CUDA_INFO"
	.sectionflags	@""
	.align	4


	//----- nvinfo : EIATTR_CUDA_API_VERSION
	.align		4
        /*0000*/ 	.byte	0x04, 0x37
        /*0002*/ 	.short	(.L_59 - .L_58)
.L_58:
        /*0004*/ 	.word	0x00000082


	//----- nvinfo : EIATTR_KPARAM_INFO
	.align		4
.L_59:
        /*0008*/ 	.byte	0x04, 0x17
        /*000a*/ 	.short	(.L_61 - .L_60)
.L_60:
        /*000c*/ 	.word	0x00000000
        /*0010*/ 	.short	0x0001
        /*0012*/ 	.short	0x0008
        /*0014*/ 	.byte	0x00, 0xf0, 0x11, 0x00


	//----- nvinfo : EIATTR_KPARAM_INFO
	.align		4
.L_61:
        /*0018*/ 	.byte	0x04, 0x17
        /*001a*/ 	.short	(.L_63 - .L_62)
.L_62:
        /*001c*/ 	.word	0x00000000
        /*0020*/ 	.short	0x0000
        /*0022*/ 	.short	0x0000
        /*0024*/ 	.byte	0x00, 0xf5, 0x21, 0x00


	//----- nvinfo : EIATTR_SPARSE_MMA_MASK
	.align		4
.L_63:
        /*0028*/ 	.byte	0x03, 0x50
        /*002a*/ 	.short	0x0000


	//----- nvinfo : EIATTR_MAXREG_COUNT
	.align		4
        /*002c*/ 	.byte	0x03, 0x1b
        /*002e*/ 	.short	0x00ff


	//----- nvinfo : EIATTR_MERCURY_ISA_VERSION
	.align		4
        /*0030*/ 	.byte	0x03, 0x5f
        /*0032*/ 	.short	0x0101


	//----- nvinfo : EIATTR_VRC_CTA_INIT_COUNT
	.align		4
        /*0034*/ 	.byte	0x02, 0x4a
	.zero		1
	.zero		1


	//----- nvinfo : EIATTR_EXIT_INSTR_OFFSETS
	.align		4
        /*0038*/ 	.byte	0x04, 0x1c
        /*003a*/ 	.short	(.L_65 - .L_64)


	//   ....[0]....
.L_64:
        /*003c*/ 	.word	0x00000080


	//   ....[1]....
        /*0040*/ 	.word	0x00000290


	//----- nvinfo : EIATTR_CBANK_PARAM_SIZE
	.align		4
.L_65:
        /*0044*/ 	.byte	0x03, 0x19
        /*0046*/ 	.short	0x000c


	//----- nvinfo : EIATTR_PARAM_CBANK
	.align		4
        /*0048*/ 	.byte	0x04, 0x0a
        /*004a*/ 	.short	(.L_67 - .L_66)
	.align		4
.L_66:
        /*004c*/ 	.word	index@(.nv.constant0._ZN5ryupy4cuda9eyeKernelEPfi)
        /*0050*/ 	.short	0x0380
        /*0052*/ 	.short	0x000c


	//----- nvinfo : EIATTR_SW_WAR
	.align		4
.L_67:
        /*0054*/ 	.byte	0x04, 0x36
        /*0056*/ 	.short	(.L_69 - .L_68)
.L_68:
        /*0058*/ 	.word	0x00000008
.L_69:


//--------------------- .nv.info._ZN5ryupy4cuda14linspaceKernelEPfffi --------------------------
	.section	.nv.info._ZN5ryupy4cuda14linspaceKernelEPfffi,"",@"SHT_CUDA_INFO"
	.sectionflags	@""
	.align	4


	//----- nvinfo : EIATTR_CUDA_API_VERSION
	.align		4
        /*0000*/ 	.byte	0x04, 0x37
        /*0002*/ 	.short	(.L_71 - .L_70)
.L_70:
        /*0004*/ 	.word	0x00000082


	//----- nvinfo : EIATTR_KPARAM_INFO
	.align		4
.L_71:
        /*0008*/ 	.byte	0x04, 0x17
        /*000a*/ 	.short	(.L_73 - .L_72)
.L_72:
        /*000c*/ 	.word	0x00000000
        /*0010*/ 	.short	0x0003
        /*0012*/ 	.short	0x0010
        /*0014*/ 	.byte	0x00, 0xf0, 0x11, 0x00


	//----- nvinfo : EIATTR_KPARAM_INFO
	.align		4
.L_73:
        /*0018*/ 	.byte	0x04, 0x17
        /*001a*/ 	.short	(.L_75 - .L_74)
.L_74:
        /*001c*/ 	.word	0x00000000
        /*0020*/ 	.short	0x0002
        /*0022*/ 	.short	0x000c
        /*0024*/ 	.byte	0x00, 0xf0, 0x11, 0x00


	//----- nvinfo : EIATTR_KPARAM_INFO
	.align		4
.L_75:
        /*0028*/ 	.byte	0x04, 0x17
        /*002a*/ 	.short	(.L_77 - .L_76)
.L_76:
        /*002c*/ 	.word	0x00000000
        /*0030*/ 	.short	0x0001
        /*0032*/ 	.short	0x0008
        /*0034*/ 	.byte	0x00, 0xf0, 0x11, 0x00


	//----- nvinfo : EIATTR_KPARAM_INFO
	.align		4
.L_77:
        /*0038*/ 	.byte	0x04, 0x17
        /*003a*/ 	.short	(.L_79 - .L_78)
.L_78:
        /*003c*/ 	.word	0x00000000
        /*0040*/ 	.short	0x0000
        /*0042*/ 	.short	0x0000
        /*0044*/ 	.byte	0x00, 0xf5, 0x21, 0x00


	//----- nvinfo : EIATTR_SPARSE_MMA_MASK
	.align		4
.L_79:
        /*0048*/ 	.byte	0x03, 0x50
        /*004a*/ 	.short	0x0000


	//----- nvinfo : EIATTR_MAXREG_COUNT
	.align		4
        /*004c*/ 	.byte	0x03, 0x1b
        /*004e*/ 	.short	0x00ff


	//----- nvinfo : EIATTR_MERCURY_ISA_VERSION
	.align		4
        /*0050*/ 	.byte	0x03, 0x5f
        /*0052*/ 	.short	0x0101


	//----- nvinfo : EIATTR_VRC_CTA_INIT_COUNT
	.align		4
        /*0054*/ 	.byte	0x02, 0x4a
	.zero		1
	.zero		1


	//----- nvinfo : EIATTR_EXIT_INSTR_OFFSETS
	.align		4
        /*0058*/ 	.byte	0x04, 0x1c
        /*005a*/ 	.short	(.L_81 - .L_80)


	//   ....[0]....
.L_80:
        /*005c*/ 	.word	0x00000070


	//   ....[1]....
        /*0060*/ 	.word	0x000000f0


	//----- nvinfo : EIATTR_CBANK_PARAM_SIZE
	.align		4
.L_81:
        /*0064*/ 	.byte	0x03, 0x19
        /*0066*/ 	.short	0x0014


	//----- nvinfo : EIATTR_PARAM_CBANK
	.align		4
        /*0068*/ 	.byte	0x04, 0x0a
        /*006a*/ 	.short	(.L_83 - .L_82)
	.align		4
.L_82:
        /*006c*/ 	.word	index@(.nv.constant0._ZN5ryupy4cuda14linspaceKernelEPfffi)
        /*0070*/ 	.short	0x0380
        /*0072*/ 	.short	0x0014


	//----- nvinfo : EIATTR_SW_WAR
	.align		4
.L_83:
        /*0074*/ 	.byte	0x04, 0x36
        /*0076*/ 	.short	(.L_85 - .L_84)
.L_84:
        /*0078*/ 	.word	0x00000008
.L_85:


//--------------------- .nv.info._ZN5ryupy4cuda12arangeKernelEPfffi --------------------------
	.section	.nv.info._ZN5ryupy4cuda12arangeKernelEPfffi,"",@"SHT_CUDA_INFO"
	.sectionflags	@""
	.align	4


	//----- nvinfo : EIATTR_CUDA_API_VERSION
	.align		4
        /*0000*/ 	.byte	0x04, 0x37
        /*0002*/ 	.short	(.L_87 - .L_86)
.L_86:
        /*0004*/ 	.word	0x00000082


	//----- nvinfo : EIATTR_KPARAM_INFO
	.align		4
.L_87:
        /*0008*/ 	.byte	0x04, 0x17
        /*000a*/ 	.short	(.L_89 - .L_88)
.L_88:
        /*000c*/ 	.word	0x00000000
        /*0010*/ 	.short	0x0003
        /*0012*/ 	.short	0x0010
        /*0014*/ 	.byte	0x00, 0xf0, 0x11, 0x00


	//----- nvinfo : EIATTR_KPARAM_INFO
	.align		4
.L_89:
        /*0018*/ 	.byte	0x04, 0x17
        /*001a*/ 	.short	(.L_91 - .L_90)
.L_90:
        /*001c*/ 	.word	0x00000000
        /*0020*/ 	.short	0x0002
        /*0022*/ 	.short	0x000c
        /*0024*/ 	.byte	0x00, 0xf0, 0x11, 0x00


	//----- nvinfo : EIATTR_KPARAM_INFO
	.align		4
.L_91:
        /*0028*/ 	.byte	0x04, 0x17
        /*002a*/ 	.short	(.L_93 - .L_92)
.L_92:
        /*002c*/ 	.word	0x00000000
        /*0030*/ 	.short	0x0001
        /*0032*/ 	.short	0x0008
        /*0034*/ 	.byte	0x00, 0xf0, 0x11, 0x00


	//----- nvinfo : EIATTR_KPARAM_INFO
	.align		4
.L_93:
        /*0038*/ 	.byte	0x04, 0x17
        /*003a*/ 	.short	(.L_95 - .L_94)
.L_94:
        /*003c*/ 	.word	0x00000000
        /*0040*/ 	.short	0x0000
        /*0042*/ 	.short	0x0000
        /*0044*/ 	.byte	0x00, 0xf5, 0x21, 0x00


	//----- nvinfo : EIATTR_SPARSE_MMA_MASK
	.align		4
.L_95:
        /*0048*/ 	.byte	0x03, 0x50
        /*004a*/ 	.short	0x0000


	//----- nvinfo : EIATTR_MAXREG_COUNT
	.align		4
        /*004c*/ 	.byte	0x03, 0x1b
        /*004e*/ 	.short	0x00ff


	//----- nvinfo : EIATTR_MERCURY_ISA_VERSION
	.align		4
        /*0050*/ 	.byte	0x03, 0x5f
        /*0052*/ 	.short	0x0101


	//----- nvinfo : EIATTR_VRC_CTA_INIT_COUNT
	.align		4
        /*0054*/ 	.byte	0x02, 0x4a
	.zero		1
	.zero		1


	//----- nvinfo : EIATTR_EXIT_INSTR_OFFSETS
	.align		4
        /*0058*/ 	.byte	0x04, 0x1c
        /*005a*/ 	.short	(.L_97 - .L_96)


	//   ....[0]....
.L_96:
        /*005c*/ 	.word	0x00000070


	//   ....[1]....
        /*0060*/ 	.word	0x000000f0


	//----- nvinfo : EIATTR_CBANK_PARAM_SIZE
	.align		4
.L_97:
        /*0064*/ 	.byte	0x03, 0x19
        /*0066*/ 	.short	0x0014


	//----- nvinfo : EIATTR_PARAM_CBANK
	.align		4
        /*0068*/ 	.byte	0x04, 0x0a
        /*006a*/ 	.short	(.L_99 - .L_98)
	.align		4
.L_98:
        /*006c*/ 	.word	index@(.nv.constant0._ZN5ryupy4cuda12arangeKernelEPfffi)
        /*0070*/ 	.short	0x0380
        /*0072*/ 	.short	0x0014


	//----- nvinfo : EIATTR_SW_WAR
	.align		4
.L_99:
        /*0074*/ 	.byte	0x04, 0x36
        /*0076*/ 	.short	(.L_101 - .L_100)
.L_100:
        /*0078*/ 	.word	0x00000008
.L_101:


//--------------------- .nv.info._ZN5ryupy4cuda10fillKernelEPffi --------------------------
	.section	.nv.info._ZN5ryupy4cuda10fillKernelEPffi,"",@"SHT_CUDA_INFO"
	.sectionflags	@""
	.align	4


	//----- nvinfo : EIATTR_CUDA_API_VERSION
	.align		4
        /*0000*/ 	.byte	0x04, 0x37
        /*0002*/ 	.short	(.L_103 - .L_102)
.L_102:
        /*0004*/ 	.word	0x00000082


	//----- nvinfo : EIATTR_KPARAM_INFO
	.align		4
.L_103:
        /*0008*/ 	.byte	0x04, 0x17
        /*000a*/ 	.short	(.L_105 - .L_104)
.L_104:
        /*000c*/ 	.word	0x00000000
        /*0010*/ 	.short	0x0002
        /*0012*/ 	.short	0x000c
        /*0014*/ 	.byte	0x00, 0xf0, 0x11, 0x00


	//----- nvinfo : EIATTR_KPARAM_INFO
	.align		4
.L_105:
        /*0018*/ 	.byte	0x04, 0x17
        /*001a*/ 	.short	(.L_107 - .L_106)
.L_106:
        /*001c*/ 	.word	0x00000000
        /*0020*/ 	.short	0x0001
        /*0022*/ 	.short	0x0008
        /*0024*/ 	.byte	0x00, 0xf0, 0x11, 0x00


	//----- nvinfo : EIATTR_KPARAM_INFO
	.align		4
.L_107:
        /*0028*/ 	.byte	0x04, 0x17
        /*002a*/ 	.short	(.L_109 - .L_108)
.L_108:
        /*002c*/ 	.word	0x00000000
        /*0030*/ 	.short	0x0000
        /*0032*/ 	.short	0x0000
        /*0034*/ 	.byte	0x00, 0xf5, 0x21, 0x00


	//----- nvinfo : EIATTR_SPARSE_MMA_MASK
	.align		4
.L_109:
        /*0038*/ 	.byte	0x03, 0x50
        /*003a*/ 	.short	0x0000


	//----- nvinfo : EIATTR_MAXREG_COUNT
	.align		4
        /*003c*/ 	.byte	0x03, 0x1b
        /*003e*/ 	.short	0x00ff


	//----- nvinfo : EIATTR_MERCURY_ISA_VERSION
	.align		4
        /*0040*/ 	.byte	0x03, 0x5f
        /*0042*/ 	.short	0x0101


	//----- nvinfo : EIATTR_VRC_CTA_INIT_COUNT
	.align		4
        /*0044*/ 	.byte	0x02, 0x4a
	.zero		1
	.zero		1


	//----- nvinfo : EIATTR_EXIT_INSTR_OFFSETS
	.align		4
        /*0048*/ 	.byte	0x04, 0x1c
        /*004a*/ 	.short	(.L_111 - .L_110)


	//   ....[0]....
.L_110:
        /*004c*/ 	.word	0x00000070


	//   ....[1]....
        /*0050*/ 	.word	0x000000d0


	//----- nvinfo : EIATTR_CBANK_PARAM_SIZE
	.align		4
.L_111:
        /*0054*/ 	.byte	0x03, 0x19
        /*0056*/ 	.short	0x0010


	//----- nvinfo : EIATTR_PARAM_CBANK
	.align		4
        /*0058*/ 	.byte	0x04, 0x0a
        /*005a*/ 	.short	(.L_113 - .L_112)
	.align		4
.L_112:
        /*005c*/ 	.word	index@(.nv.constant0._ZN5ryupy4cuda10fillKernelEPffi)
        /*0060*/ 	.short	0x0380
        /*0062*/ 	.short	0x0010


	//----- nvinfo : EIATTR_SW_WAR
	.align		4
.L_113:
        /*0064*/ 	.byte	0x04, 0x36
        /*0066*/ 	.short	(.L_115 - .L_114)
.L_114:
        /*0068*/ 	.word	0x00000008
.L_115:


//--------------------- .nv.info._ZN5ryupy4cuda10onesKernelEPfi --------------------------
	.section	.nv.info._ZN5ryupy4cuda10onesKernelEPfi,"",@"SHT_CUDA_INFO"
	.sectionflags	@""
	.align	4


	//----- nvinfo : EIATTR_CUDA_API_VERSION
	.align		4
        /*0000*/ 	.byte	0x04, 0x37
        /*0002*/ 	.short	(.L_117 - .L_116)
.L_116:
        /*0004*/ 	.word	0x00000082


	//----- nvinfo : EIATTR_KPARAM_INFO
	.align		4
.L_117:
        /*0008*/ 	.byte	0x04, 0x17
        /*000a*/ 	.short	(.L_119 - .L_118)
.L_118:
        /*000c*/ 	.word	0x00000000
        /*0010*/ 	.short	0x0001
        /*0012*/ 	.short	0x0008
        /*0014*/ 	.byte	0x00, 0xf0, 0x11, 0x00


	//----- nvinfo : EIATTR_KPARAM_INFO
	.align		4
.L_119:
        /*0018*/ 	.byte	0x04, 0x17
        /*001a*/ 	.short	(.L_121 - .L_120)
.L_120:
        /*001c*/ 	.word	0x00000000
        /*0020*/ 	.short	0x0000
        /*0022*/ 	.short	0x0000
        /*0024*/ 	.byte	0x00, 0xf5, 0x21, 0x00


	//----- nvinfo : EIATTR_SPARSE_MMA_MASK
	.align		4
.L_121:
        /*0028*/ 	.byte	0x03, 0x50
        /*002a*/ 	.short	0x0000


	//----- nvinfo : EIATTR_MAXREG_COUNT
	.align		4
        /*002c*/ 	.byte	0x03, 0x1b
        /*002e*/ 	.short	0x00ff


	//----- nvinfo : EIATTR_MERCURY_ISA_VERSION
	.align		4
        /*0030*/ 	.byte	0x03, 0x5f
        /*0032*/ 	.short	0x0101


	//----- nvinfo : EIATTR_VRC_CTA_INIT_COUNT
	.align		4
        /*0034*/ 	.byte	0x02, 0x4a
	.zero		1
	.zero		1


	//----- nvinfo : EIATTR_EXIT_INSTR_OFFSETS
	.align		4
        /*0038*/ 	.byte	0x04, 0x1c
        /*003a*/ 	.short	(.L_123 - .L_122)


	//   ....[0]....
.L_122:
        /*003c*/ 	.word	0x00000070


	//   ....[1]....
        /*0040*/ 	.word	0x000000d0


	//----- nvinfo : EIATTR_CBANK_PARAM_SIZE
	.align		4
.L_123:
        /*0044*/ 	.byte	0x03, 0x19
        /*0046*/ 	.short	0x000c


	//----- nvinfo : EIATTR_PARAM_CBANK
	.align		4
        /*0048*/ 	.byte	0x04, 0x0a
        /*004a*/ 	.short	(.L_125 - .L_124)
	.align		4
.L_124:
        /*004c*/ 	.word	index@(.nv.constant0._ZN5ryupy4cuda10onesKernelEPfi)
        /*0050*/ 	.short	0x0380
        /*0052*/ 	.short	0x000c


	//----- nvinfo : EIATTR_SW_WAR
	.align		4
.L_125:
        /*0054*/ 	.byte	0x04, 0x36
        /*0056*/ 	.short	(.L_127 - .L_126)
.L_126:
        /*0058*/ 	.word	0x00000008
.L_127:


//--------------------- .nv.info._ZN5ryupy4cuda11zerosKernelEPfi --------------------------
	.section	.nv.info._ZN5ryupy4cuda11zerosKernelEPfi,"",@"SHT_CUDA_INFO"
	.sectionflags	@""
	.align	4


	//----- nvinfo : EIATTR_CUDA_API_VERSION
	.align		4
        /*0000*/ 	.byte	0x04, 0x37
        /*0002*/ 	.short	(.L_129 - .L_128)
.L_128:
        /*0004*/ 	.word	0x00000082


	//----- nvinfo : EIATTR_KPARAM_INFO
	.align		4
.L_129:
        /*0008*/ 	.byte	0x04, 0x17
        /*000a*/ 	.short	(.L_131 - .L_130)
.L_130:
        /*000c*/ 	.word	0x00000000
        /*0010*/ 	.short	0x0001
        /*0012*/ 	.short	0x0008
        /*0014*/ 	.byte	0x00, 0xf0, 0x11, 0x00


	//----- nvinfo : EIATTR_KPARAM_INFO
	.align		4
.L_131:
        /*0018*/ 	.byte	0x04, 0x17
        /*001a*/ 	.short	(.L_133 - .L_132)
.L_132:
        /*001c*/ 	.word	0x00000000
        /*0020*/ 	.short	0x0000
        /*0022*/ 	.short	0x0000
        /*0024*/ 	.byte	0x00, 0xf5, 0x21, 0x00


	//----- nvinfo : EIATTR_SPARSE_MMA_MASK
	.align		4
.L_133:
        /*0028*/ 	.byte	0x03, 0x50
        /*002a*/ 	.short	0x0000


	//----- nvinfo : EIATTR_MAXREG_COUNT
	.align		4
        /*002c*/ 	.byte	0x03, 0x1b
        /*002e*/ 	.short	0x00ff


	//----- nvinfo : EIATTR_MERCURY_ISA_VERSION
	.align		4
        /*0030*/ 	.byte	0x03, 0x5f
        /*0032*/ 	.short	0x0101


	//----- nvinfo : EIATTR_VRC_CTA_INIT_COUNT
	.align		4
        /*0034*/ 	.byte	0x02, 0x4a
	.zero		1
	.zero		1


	//----- nvinfo : EIATTR_EXIT_INSTR_OFFSETS
	.align		4
        /*0038*/ 	.byte	0x04, 0x1c
        /*003a*/ 	.short	(.L_135 - .L_134)


	//   ....[0]....
.L_134:
        /*003c*/ 	.word	0x00000070


	//   ....[1]....
        /*0040*/ 	.word	0x000000c0


	//----- nvinfo : EIATTR_CBANK_PARAM_SIZE
	.align		4
.L_135:
        /*0044*/ 	.byte	0x03, 0x19
        /*0046*/ 	.short	0x000c


	//----- nvinfo : EIATTR_PARAM_CBANK
	.align		4
        /*0048*/ 	.byte	0x04, 0x0a
        /*004a*/ 	.short	(.L_137 - .L_136)
	.align		4
.L_136:
        /*004c*/ 	.word	index@(.nv.constant0._ZN5ryupy4cuda11zerosKernelEPfi)
        /*0050*/ 	.short	0x0380
        /*0052*/ 	.short	0x000c


	//----- nvinfo : EIATTR_SW_WAR
	.align		4
.L_137:
        /*0054*/ 	.byte	0x04, 0x36
        /*0056*/ 	.short	(.L_139 - .L_138)
.L_138:
        /*0058*/ 	.word	0x00000008
.L_139:


//--------------------- .nv.callgraph             --------------------------
	.section	.nv.callgraph,"",@"SHT_CUDA_CALLGRAPH"
	.align	4
	.sectionentsize	8
	.align		4
        /*0000*/ 	.word	0x00000000
	.align		4
        /*0004*/ 	.word	0xffffffff
	.align		4
        /*0008*/ 	.word	0x00000000
	.align		4
        /*000c*/ 	.word	0xfffffffe
	.align		4
        /*0010*/ 	.word	0x00000000
	.align		4
        /*0014*/ 	.word	0xfffffffd
	.align		4
        /*0018*/ 	.word	0x00000000
	.align		4
        /*001c*/ 	.word	0xfffffffc


//--------------------- .text._ZN5ryupy4cuda11scaleKernelEPfffi --------------------------
	.section	.text._ZN5ryupy4cuda11scaleKernelEPfffi,"ax",@progbits
	.align	128
        .global         _ZN5ryupy4cuda11scaleKernelEPfffi
        .type           _ZN5ryupy4cuda11scaleKernelEPfffi,@function
        .size           _ZN5ryupy4cuda11scaleKernelEPfffi,(.L_x_7 - _ZN5ryupy4cuda11scaleKernelEPfffi)
        .other          _ZN5ryupy4cuda11scaleKernelEPfffi,@"STO_CUDA_ENTRY STV_DEFAULT"
_ZN5ryupy4cuda11scaleKernelEPfffi:
.text._ZN5ryupy4cuda11scaleKernelEPfffi:
[----:B------:R-:W-:Y:S01]  /*0000*/  LDC R1, c[0x0][0x37c] ;  /* 0x0000df00ff017b82 */ /* 0x000fe20000000800 */
[----:B------:R-:W0:Y:S07]  /*0010*/  S2R R0, SR_TID.X ;  /* 0x0000000000007919 */ /* 0x000e2e0000002100 */
[----:B------:R-:W0:Y:S01]  /*0020*/  S2UR UR4, SR_CTAID.X ;  /* 0x00000000000479c3 */ /* 0x000e220000002500 */
[----:B------:R-:W1:Y:S07]  /*0030*/  LDCU UR5, c[0x0][0x390] ;  /* 0x00007200ff0577ac */ /* 0x000e6e0008000800 */
[----:B------:R-:W0:Y:S02]  /*0040*/  LDC R5, c[0x0][0x360] ;  /* 0x0000d800ff057b82 */ /* 0x000e240000000800 */
[----:B0-----:R-:W-:-:S05]  /*0050*/  IMAD R5, R5, UR4, R0 ;  /* 0x0000000405057c24 */ /* 0x001fca000f8e0200 */
[----:B-1----:R-:W-:-:S13]  /*0060*/  ISETP.GE.AND P0, PT, R5, UR5, PT ;  /* 0x0000000505007c0c */ /* 0x002fda000bf06270 */
[----:B------:R-:W-:Y:S05]  /*0070*/  @P0 EXIT ;  /* 0x000000000000094d */ /* 0x000fea0003800000 */
[----:B------:R-:W0:Y:S01]  /*0080*/  LDC.64 R2, c[0x0][0x380] ;  /* 0x0000e000ff027b82 */ /* 0x000e220000000a00 */
[----:B------:R-:W1:Y:S07]  /*0090*/  LDCU.64 UR4, c[0x0][0x358] ;  /* 0x00006b00ff0477ac */ /* 0x000e6e0008000a00 */
[----:B------:R-:W2:Y:S01]  /*00a0*/  LDC.64 R6, c[0x0][0x388] ;  /* 0x0000e200ff067b82 */ /* 0x000ea20000000a00 */
[----:B0-----:R-:W-:-:S05]  /*00b0*/  IMAD.WIDE R2, R5, 0x4, R2 ;  /* 0x0000000405027825 */ /* 0x001fca00078e0202 */
[----:B-1----:R-:W2:Y:S02]  /*00c0*/  LDG.E R5, desc[UR4][R2.64] ;  /* 0x0000000402057981 */ /* 0x002ea4000c1e1900 */
[----:B--2---:R-:W-:-:S05]  /*00d0*/  FFMA R5, R5, R7, R6 ;  /* 0x0000000705057223 */ /* 0x004fca0000000006 */
[----:B------:R-:W-:Y:S01]  /*00e0*/  STG.E desc[UR4][R2.64], R5 ;  /* 0x0000000502007986 */ /* 0x000fe2000c101904 */
[----:B------:R-:W-:Y:S05]  /*00f0*/  EXIT ;  /* 0x000000000000794d */ /* 0x000fea0003800000 */
.L_x_0:
[----:B------:R-:W-:-:S00]  /*0100*/  BRA `(.L_x_0) ;  /* 0xfffffffc00fc7947 */ /* 0x000fc0000383ffff */
[----:B------:R-:W-:-:S00]  /*0110*/  NOP ;  /* 0x0000000000007918 */ /* 0x000fc00000000000 */
        /* <DEDUP_REMOVED lines=14> */
.L_x_7:


//--------------------- .text._ZN5ryupy4cuda9eyeKernelEPfi --------------------------
	.section	.text._ZN5ryupy4cuda9eyeKernelEPfi,"ax",@progbits
	.align	128
        .global         _ZN5ryupy4cuda9eyeKernelEPfi
        .type           _ZN5ryupy4cuda9eyeKernelEPfi,@function
        .size           _ZN5ryupy4cuda9eyeKernelEPfi,(.L_x_8 - _ZN5ryupy4cuda9eyeKernelEPfi)
        .other          _ZN5ryupy4cuda9eyeKernelEPfi,@"STO_CUDA_ENTRY STV_DEFAULT"
_ZN5ryupy4cuda9eyeKernelEPfi:
.text._ZN5ryupy4cuda9eyeKernelEPfi:
[----:B------:R-:W-:Y:S01]  /*0000*/  LDC R1, c[0x0][0x37c] ;  /* 0x0000df00ff017b82 */ /* 0x000fe20000000800 */
[----:B------:R-:W0:Y:S07]  /*0010*/  S2R R0, SR_TID.X ;  /* 0x0000000000007919 */ /* 0x000e2e0000002100 */
[----:B------:R-:W0:Y:S08]  /*0020*/  S2UR UR4, SR_CTAID.X ;  /* 0x00000000000479c3 */ /* 0x000e300000002500 */
[----:B------:R-:W0:Y:S08]  /*0030*/  LDC R5, c[0x0][0x360] ;  /* 0x0000d800ff057b82 */ /* 0x000e300000000800 */
[----:B------:R-:W1:Y:S01]  /*0040*/  LDC R4, c[0x0][0x388] ;  /* 0x0000e200ff047b82 */ /* 0x000e620000000800 */
[----:B0-----:R-:W-:-:S02]  /*0050*/  IMAD R5, R5, UR4, R0 ;  /* 0x0000000405057c24 */ /* 0x001fc4000f8e0200 */
[----:B-1----:R-:W-:-:S05]  /*0060*/  IMAD R0, R4, R4, RZ ;  /* 0x0000000404007224 */ /* 0x002fca00078e02ff */
[----:B------:R-:W-:-:S13]  /*0070*/  ISETP.GE.AND P0, PT, R5, R0, PT ;  /* 0x000000000500720c */ /* 0x000fda0003f06270 */
[----:B------:R-:W-:Y:S05]  /*0080*/  @P0 EXIT ;  /* 0x000000000000094d */ /* 0x000fea0003800000 */
[----:B------:R-:W-:Y:S01]  /*0090*/  IABS R7, R4 ;  /* 0x0000000400077213 */ /* 0x000fe20000000000 */
[----:B------:R-:W0:Y:S03]  /*00a0*/  LDCU.64 UR4, c[0x0][0x358] ;  /* 0x00006b00ff0477ac */ /* 0x000e260008000a00 */
[----:B------:R-:W1:Y:S08]  /*00b0*/  I2F.RP R0, R7 ;  /* 0x0000000700007306 */ /* 0x000e700000209400 */
[----:B-1----:R-:W1:Y:S02]  /*00c0*/  MUFU.RCP R0, R0 ;  /* 0x0000000000007308 */ /* 0x002e640000001000 */
[----:B-1----:R-:W-:-:S06]  /*00d0*/  VIADD R2, R0, 0xffffffe ;  /* 0x0ffffffe00027836 */ /* 0x002fcc0000000000 */
[----:B------:R1:W2:Y:S02]  /*00e0*/  F2I.FTZ.U32.TRUNC.NTZ R3, R2 ;  /* 0x0000000200037305 */ /* 0x0002a4000021f000 */
[----:B-1----:R-:W-:Y:S02]  /*00f0*/  HFMA2 R2, -RZ, RZ, 0, 0 ;  /* 0x00000000ff027431 */ /* 0x002fe400000001ff */
[----:B--2---:R-:W-:-:S04]  /*0100*/  IMAD.MOV R6, RZ, RZ, -R3 ;  /* 0x000000ffff067224 */ /* 0x004fc800078e0a03 */
[----:B------:R-:W-:Y:S01]  /*0110*/  IMAD R9, R6, R7, RZ ;  /* 0x0000000706097224 */ /* 0x000fe200078e02ff */
[----:B------:R-:W-:-:S03]  /*0120*/  IABS R6, R5 ;  /* 0x0000000500067213 */ /* 0x000fc60000000000 */
[----:B------:R-:W-:-:S06]  /*0130*/  IMAD.HI.U32 R3, R3, R9, R2 ;  /* 0x0000000903037227 */ /* 0x000fcc00078e0002 */
[----:B------:R-:W-:-:S04]  /*0140*/  IMAD.HI.U32 R3, R3, R6, RZ ;  /* 0x0000000603037227 */ /* 0x000fc800078e00ff */
[----:B------:R-:W-:-:S04]  /*0150*/  IMAD.MOV R0, RZ, RZ, -R3 ;  /* 0x000000ffff007224 */ /* 0x000fc800078e0a03 */
[----:B------:R-:W-:-:S05]  /*0160*/  IMAD R0, R7, R0, R6 ;  /* 0x0000000007007224 */ /* 0x000fca00078e0206 */
[----:B------:R-:W-:-:S13]  /*0170*/  ISETP.GT.U32.AND P2, PT, R7, R0, PT ;  /* 0x000000000700720c */ /* 0x000fda0003f44070 */
[-C--:B------:R-:W-:Y:S01]  /*0180*/  @!P2 IADD3 R0, PT, PT, R0, -R7.reuse, RZ ;  /* 0x800000070000a210 */ /* 0x080fe20007ffe0ff */
[----:B------:R-:W-:Y:S01]  /*0190*/  @!P2 VIADD R3, R3, 0x1 ;  /* 0x000000010303a836 */ /* 0x000fe20000000000 */
[----:B------:R-:W-:Y:S02]  /*01a0*/  ISETP.NE.AND P2, PT, R4, RZ, PT ;  /* 0x000000ff0400720c */ /* 0x000fe40003f45270 */
[----:B------:R-:W-:Y:S02]  /*01b0*/  ISETP.GE.U32.AND P0, PT, R0, R7, PT ;  /* 0x000000070000720c */ /* 0x000fe40003f06070 */
[----:B------:R-:W-:-:S04]  /*01c0*/  LOP3.LUT R0, R5, R4, RZ, 0x3c, !PT ;  /* 0x0000000405007212 */ /* 0x000fc800078e3cff */
[----:B------:R-:W-:-:S07]  /*01d0*/  ISETP.GE.AND P1, PT, R0, RZ, PT ;  /* 0x000000ff0000720c */ /* 0x000fce0003f26270 */
[----:B------:R-:W-:-:S05]  /*01e0*/  @P0 IADD3 R3, PT, PT, R3, 0x1, RZ ;  /* 0x0000000103030810 */ /* 0x000fca0007ffe0ff */
[----:B------:R-:W-:Y:S02]  /*01f0*/  IMAD.MOV.U32 R0, RZ, RZ, R3 ;  /* 0x000000ffff007224 */ /* 0x000fe400078e0003 */
[----:B------:R-:W1:Y:S03]  /*0200*/  LDC.64 R2, c[0x0][0x380] ;  /* 0x0000e000ff027b82 */ /* 0x000e660000000a00 */
[----:B------:R-:W-:Y:S02]  /*0210*/  @!P1 IADD3 R0, PT, PT, -R0, RZ, RZ ;  /* 0x000000ff00009210 */ /* 0x000fe40007ffe1ff */
[----:B------:R-:W-:-:S05]  /*0220*/  @!P2 LOP3.LUT R0, RZ, R4, RZ, 0x33, !PT ;  /* 0x00000004ff00a212 */ /* 0x000fca00078e33ff */
[----:B------:R-:W-:-:S04]  /*0230*/  IMAD.MOV R7, RZ, RZ, -R0 ;  /* 0x000000ffff077224 */ /* 0x000fc800078e0a00 */
[----:B------:R-:W-:-:S05]  /*0240*/  IMAD R7, R4, R7, R5 ;  /* 0x0000000704077224 */ /* 0x000fca00078e0205 */
[----:B------:R-:W-:Y:S01]  /*0250*/  ISETP.NE.AND P0, PT, R0, R7, PT ;  /* 0x000000070000720c */ /* 0x000fe20003f05270 */
[----:B-1----:R-:W-:-:S03]  /*0260*/  IMAD.WIDE R2, R5, 0x4, R2 ;  /* 0x0000000405027825 */ /* 0x002fc600078e0202 */
[----:B------:R-:W-:-:S05]  /*0270*/  FSEL R5, RZ, 1, P0 ;  /* 0x3f800000ff057808 */ /* 0x000fca0000000000 */
[----:B0-----:R-:W-:Y:S01]  /*0280*/  STG.E desc[UR4][R2.64], R5 ;  /* 0x0000000502007986 */ /* 0x001fe2000c101904 */
[----:B------:R-:W-:Y:S05]  /*0290*/  EXIT ;  /* 0x000000000000794d */ /* 0x000fea0003800000 */
.L_x_1:
        /* <DEDUP_REMOVED lines=14> */
.L_x_8:


//--------------------- .text._ZN5ryupy4cuda14linspaceKernelEPfffi --------------------------
	.section	.text._ZN5ryupy4cuda14linspaceKernelEPfffi,"ax",@progbits
	.align	128
        .global         _ZN5ryupy4cuda14linspaceKernelEPfffi
        .type           _ZN5ryupy4cuda14linspaceKernelEPfffi,@function
        .size           _ZN5ryupy4cuda14linspaceKernelEPfffi,(.L_x_9 - _ZN5ryupy4cuda14linspaceKernelEPfffi)
        .other          _ZN5ryupy4cuda14linspaceKernelEPfffi,@"STO_CUDA_ENTRY STV_DEFAULT"
_ZN5ryupy4cuda14linspaceKernelEPfffi:
.text._ZN5ryupy4cuda14linspaceKernelEPfffi:
        /* <DEDUP_REMOVED lines=9> */
[----:B------:R-:W1:Y:S01]  /*0090*/  LDCU.64 UR4, c[0x0][0x358] ;  /* 0x00006b00ff0477ac */ /* 0x000e620008000a00 */
[----:B------:R-:W-:-:S06]  /*00a0*/  I2FP.F32.S32 R7, R5 ;  /* 0x0000000500077245 */ /* 0x000fcc0000201400 */
[----:B------:R-:W2:Y:S01]  /*00b0*/  LDC.64 R2, c[0x0][0x380] ;  /* 0x0000e000ff027b82 */ /* 0x000ea20000000a00 */
[----:B0-----:R-:W-:Y:S01]  /*00c0*/  FFMA R7, R7, R9, R8 ;  /* 0x0000000907077223 */ /* 0x001fe20000000008 */
[----:B--2---:R-:W-:-:S05]  /*00d0*/  IMAD.WIDE R2, R5, 0x4, R2 ;  /* 0x0000000405027825 */ /* 0x004fca00078e0202 */
[----:B-1----:R-:W-:Y:S01]  /*00e0*/  STG.E desc[UR4][R2.64], R7 ;  /* 0x0000000702007986 */ /* 0x002fe2000c101904 */
[----:B------:R-:W-:Y:S05]  /*00f0*/  EXIT ;  /* 0x000000000000794d */ /* 0x000fea0003800000 */
.L_x_2:
        /* <DEDUP_REMOVED lines=16> */
.L_x_9:


//--------------------- .text._ZN5ryupy4cuda12arangeKernelEPfffi --------------------------
	.section	.text._ZN5ryupy4cuda12arangeKernelEPfffi,"ax",@progbits
	.align	128
        .global         _ZN5ryupy4cuda12arangeKernelEPfffi
        .type           _ZN5ryupy4cuda12arangeKernelEPfffi,@function
        .size           _ZN5ryupy4cuda12arangeKernelEPfffi,(.L_x_10 - _ZN5ryupy4cuda12arangeKernelEPfffi)
        .other          _ZN5ryupy4cuda12arangeKernelEPfffi,@"STO_CUDA_ENTRY STV_DEFAULT"
_ZN5ryupy4cuda12arangeKernelEPfffi:
.text._ZN5ryupy4cuda12arangeKernelEPfffi:
        /* <DEDUP_REMOVED lines=16> */
.L_x_3:
        /* <DEDUP_REMOVED lines=16> */
.L_x_10:


//--------------------- .text._ZN5ryupy4cuda10fillKernelEPffi --------------------------
	.section	.text._ZN5ryupy4cuda10fillKernelEPffi,"ax",@progbits
	.align	128
        .global         _ZN5ryupy4cuda10fillKernelEPffi
        .type           _ZN5ryupy4cuda10fillKernelEPffi,@function
        .size           _ZN5ryupy4cuda10fillKernelEPffi,(.L_x_11 - _ZN5ryupy4cuda10fillKernelEPffi)
        .other          _ZN5ryupy4cuda10fillKernelEPffi,@"STO_CUDA_ENTRY STV_DEFAULT"
_ZN5ryupy4cuda10fillKernelEPffi:
.text._ZN5ryupy4cuda10fillKernelEPffi:
        /* <DEDUP_REMOVED lines=10> */
[----:B------:R-:W1:Y:S01]  /*00a0*/  LDC R7, c[0x0][0x388] ;  /* 0x0000e200ff077b82 */ /* 0x000e620000000800 */
[----:B0-----:R-:W-:-:S05]  /*00b0*/  IMAD.WIDE R2, R5, 0x4, R2 ;  /* 0x0000000405027825 */ /* 0x001fca00078e0202 */
[----:B-1----:R-:W-:Y:S01]  /*00c0*/  STG.E desc[UR4][R2.64], R7 ;  /* 0x0000000702007986 */ /* 0x002fe2000c101904 */
[----:B------:R-:W-:Y:S05]  /*00d0*/  EXIT ;  /* 0x000000000000794d */ /* 0x000fea0003800000 */
.L_x_4:
        /* <DEDUP_REMOVED lines=10> */
.L_x_11:


//--------------------- .text._ZN5ryupy4cuda10onesKernelEPfi --------------------------
	.section	.text._ZN5ryupy4cuda10onesKernelEPfi,"ax",@progbits
	.align	128
        .global         _ZN5ryupy4cuda10onesKernelEPfi
        .type           _ZN5ryupy4cuda10onesKernelEPfi,@function
        .size           _ZN5ryupy4cuda10onesKernelEPfi,(.L_x_12 - _ZN5ryupy4cuda10onesKernelEPfi)
        .other          _ZN5ryupy4cuda10onesKernelEPfi,@"STO_CUDA_ENTRY STV_DEFAULT"
_ZN5ryupy4cuda10onesKernelEPfi:
.text._ZN5ryupy4cuda10onesKernelEPfi:
        /* <DEDUP_REMOVED lines=10> */
[----:B------:R-:W-:Y:S02]  /*00a0*/  HFMA2 R7, -RZ, RZ, 1.875, 0 ;  /* 0x3f800000ff077431 */ /* 0x000fe400000001ff */
[----:B0-----:R-:W-:-:S05]  /*00b0*/  IMAD.WIDE R2, R5, 0x4, R2 ;  /* 0x0000000405027825 */ /* 0x001fca00078e0202 */
[----:B-1----:R-:W-:Y:S01]  /*00c0*/  STG.E desc[UR4][R2.64], R7 ;  /* 0x0000000702007986 */ /* 0x002fe2000c101904 */
[----:B------:R-:W-:Y:S05]  /*00d0*/  EXIT ;  /* 0x000000000000794d */ /* 0x000fea0003800000 */
.L_x_5:
        /* <DEDUP_REMOVED lines=10> */
.L_x_12:


//--------------------- .text._ZN5ryupy4cuda11zerosKernelEPfi --------------------------
	.section	.text._ZN5ryupy4cuda11zerosKernelEPfi,"ax",@progbits
	.align	128
        .global         _ZN5ryupy4cuda11zerosKernelEPfi
        .type           _ZN5ryupy4cuda11zerosKernelEPfi,@function
        .size           _ZN5ryupy4cuda11zerosKernelEPfi,(.L_x_13 - _ZN5ryupy4cuda11zerosKernelEPfi)
        .other          _ZN5ryupy4cuda11zerosKernelEPfi,@"STO_CUDA_ENTRY STV_DEFAULT"
_ZN5ryupy4cuda11zerosKernelEPfi:
.text._ZN5ryupy4cuda11zerosKernelEPfi:
        /* <DEDUP_REMOVED lines=10> */
[----:B0-----:R-:W-:-:S05]  /*00a0*/  IMAD.WIDE R2, R5, 0x4, R2 ;  /* 0x0000000405027825 */ /* 0x001fca00078e0202 */
[----:B-1----:R-:W-:Y:S01]  /*00b0*/  STG.E desc[UR4][R2.64], RZ ;  /* 0x000000ff02007986 */ /* 0x002fe2000c101904 */
[----:B------:R-:W-:Y:S05]  /*00c0*/  EXIT ;  /* 0x000000000000794d */ /* 0x000fea0003800000 */
.L_x_6:
        /* <DEDUP_REMOVED lines=11> */
.L_x_13:


//--------------------- .nv.shared.reserved.0     --------------------------
	.section	.nv.shared.reserved.0,"aw",@nobits
	.weak		__nv_reservedSMEM_offset_0_alias
	.size		__nv_reservedSMEM_offset_0_alias, 0, 64
	.other		__nv_reservedSMEM_offset_0_alias,@"STO_CUDA_RESERVED_SHARED STV_DEFAULT"
__nv_reservedSMEM_offset_0_alias:
	.zero		0
	.zero		64


//--------------------- .nv.constant0._ZN5ryupy4cuda11scaleKernelEPfffi --------------------------
	.section	.nv.constant0._ZN5ryupy4cuda11scaleKernelEPfffi,"a",@progbits
	.sectionflags	@""
	.align	4
.nv.constant0._ZN5ryupy4cuda11scaleKernelEPfffi:
	.zero		916


//--------------------- .nv.constant0._ZN5ryupy4cuda9eyeKernelEPfi --------------------------
	.section	.nv.constant0._ZN5ryupy4cuda9eyeKernelEPfi,"a",@progbits
	.sectionflags	@""
	.align	4
.nv.constant0._ZN5ryupy4cuda9eyeKernelEPfi:
	.zero		908


//--------------------- .nv.constant0._ZN5ryupy4cuda14linspaceKernelEPfffi --------------------------
	.section	.nv.constant0._ZN5ryupy4cuda14linspaceKernelEPfffi,"a",@progbits
	.sectionflags	@""
	.align	4
.nv.constant0._ZN5ryupy4cuda14linspaceKernelEPfffi:
	.zero		916


//--------------------- .nv.constant0._ZN5ryupy4cuda12arangeKernelEPfffi --------------------------
	.section	.nv.constant0._ZN5ryupy4cuda12arangeKernelEPfffi,"a",@progbits
	.sectionflags	@""
	.align	4
.nv.constant0._ZN5ryupy4cuda12arangeKernelEPfffi:
	.zero		916


//--------------------- .nv.constant0._ZN5ryupy4cuda10fillKernelEPffi --------------------------
	.section	.nv.constant0._ZN5ryupy4cuda10fillKernelEPffi,"a",@progbits
	.sectionflags	@""
	.align	4
.nv.constant0._ZN5ryupy4cuda10fillKernelEPffi:
	.zero		912


//--------------------- .nv.constant0._ZN5ryupy4cuda10onesKernelEPfi --------------------------
	.section	.nv.constant0._ZN5ryupy4cuda10onesKernelEPfi,"a",@progbits
	.sectionflags	@""
	.align	4
.nv.constant0._ZN5ryupy4cuda10onesKernelEPfi:
	.zero		908


//--------------------- .nv.constant0._ZN5ryupy4cuda11zerosKernelEPfi --------------------------
	.section	.nv.constant0._ZN5ryupy4cuda11zerosKernelEPfi,"a",@progbits
	.sectionflags	@""
	.align	4
.nv.constant0._ZN5ryupy4cuda11zerosKernelEPfi:
	.zero		908


//--------------------- SYMBOLS --------------------------

	.type		.nv.reservedSmem.offset0,@object
	.size		.nv.reservedSmem.offset0,0x4
